//
// Generated by NVIDIA NVVM Compiler
//
// Compiler Build ID: CL-36424714
// Cuda compilation tools, release 13.0, V13.0.88
// Based on NVVM 20.0.0
//

.version 9.0
.target sm_100
.address_size 64

	// .globl	_Z18direct_convolutionPKfS0_Pfiiiiiii

.visible .entry _Z18direct_convolutionPKfS0_Pfiiiiiii(
	.param .u64 .ptr .align 1 _Z18direct_convolutionPKfS0_Pfiiiiiii_param_0,
	.param .u64 .ptr .align 1 _Z18direct_convolutionPKfS0_Pfiiiiiii_param_1,
	.param .u64 .ptr .align 1 _Z18direct_convolutionPKfS0_Pfiiiiiii_param_2,
	.param .u32 _Z18direct_convolutionPKfS0_Pfiiiiiii_param_3,
	.param .u32 _Z18direct_convolutionPKfS0_Pfiiiiiii_param_4,
	.param .u32 _Z18direct_convolutionPKfS0_Pfiiiiiii_param_5,
	.param .u32 _Z18direct_convolutionPKfS0_Pfiiiiiii_param_6,
	.param .u32 _Z18direct_convolutionPKfS0_Pfiiiiiii_param_7,
	.param .u32 _Z18direct_convolutionPKfS0_Pfiiiiiii_param_8,
	.param .u32 _Z18direct_convolutionPKfS0_Pfiiiiiii_param_9
)
{
	.reg .pred 	%p<97>;
	.reg .b32 	%r<91>;
	.reg .b32 	%f<103>;
	.reg .b64 	%rd<43>;

	ld.param.u64 	%rd8, [_Z18direct_convolutionPKfS0_Pfiiiiiii_param_0];
	ld.param.u64 	%rd9, [_Z18direct_convolutionPKfS0_Pfiiiiiii_param_1];
	ld.param.u32 	%r27, [_Z18direct_convolutionPKfS0_Pfiiiiiii_param_3];
	ld.param.u32 	%r28, [_Z18direct_convolutionPKfS0_Pfiiiiiii_param_4];
	ld.param.u32 	%r29, [_Z18direct_convolutionPKfS0_Pfiiiiiii_param_5];
	ld.param.u32 	%r33, [_Z18direct_convolutionPKfS0_Pfiiiiiii_param_6];
	ld.param.u32 	%r30, [_Z18direct_convolutionPKfS0_Pfiiiiiii_param_7];
	ld.param.u32 	%r31, [_Z18direct_convolutionPKfS0_Pfiiiiiii_param_8];
	ld.param.u32 	%r32, [_Z18direct_convolutionPKfS0_Pfiiiiiii_param_9];
	cvta.to.global.u64 	%rd1, %rd9;
	cvta.to.global.u64 	%rd2, %rd8;
	shl.b32 	%r34, %r32, 1;
	sub.s32 	%r35, %r28, %r30;
	add.s32 	%r36, %r35, %r34;
	div.s32 	%r37, %r36, %r31;
	sub.s32 	%r38, %r29, %r30;
	add.s32 	%r39, %r38, %r34;
	div.s32 	%r2, %r39, %r31;
	mov.u32 	%r40, %ctaid.x;
	mov.u32 	%r41, %ntid.x;
	mov.u32 	%r42, %tid.x;
	mad.lo.s32 	%r3, %r40, %r41, %r42;
	mov.u32 	%r43, %ctaid.y;
	mov.u32 	%r44, %ntid.y;
	mov.u32 	%r45, %tid.y;
	mad.lo.s32 	%r46, %r43, %r44, %r45;
	mov.u32 	%r5, %ctaid.z;
	setp.gt.s32 	%p2, %r3, %r2;
	setp.gt.s32 	%p3, %r46, %r37;
	or.pred  	%p4, %p2, %p3;
	setp.ge.s32 	%p5, %r5, %r33;
	or.pred  	%p6, %p5, %p4;
	mov.f32 	%f81, 0f00000000;
	@%p6 bra 	$L__BB0_48;
	setp.lt.s32 	%p7, %r27, 1;
	@%p7 bra 	$L__BB0_47;
	setp.lt.s32 	%p8, %r30, 1;
	mul.lo.s32 	%r47, %r31, %r46;
	sub.s32 	%r6, %r47, %r32;
	mul.lo.s32 	%r48, %r31, %r3;
	sub.s32 	%r7, %r48, %r32;
	@%p8 bra 	$L__BB0_47;
	and.b32  	%r8, %r30, 7;
	and.b32  	%r9, %r30, 2147483640;
	mov.f32 	%f81, 0f00000000;
	mov.b32 	%r85, 0;
$L__BB0_4:
	mov.b32 	%r86, 0;
$L__BB0_5:
	setp.lt.u32 	%p9, %r30, 8;
	add.s32 	%r52, %r6, %r86;
	setp.gt.s32 	%p10, %r52, -1;
	setp.lt.s32 	%p11, %r52, %r28;
	and.pred  	%p1, %p10, %p11;
	mad.lo.s32 	%r53, %r85, %r28, %r52;
	mul.lo.s32 	%r12, %r53, %r29;
	mad.lo.s32 	%r54, %r27, %r5, %r85;
	mad.lo.s32 	%r55, %r54, %r30, %r86;
	mul.lo.s32 	%r13, %r55, %r30;
	mov.b32 	%r89, 0;
	@%p9 bra 	$L__BB0_24;
	mov.b32 	%r87, 0;
	cvt.u64.u32 	%rd13, %r13;
$L__BB0_7:
	.pragma "nounroll";
	add.s32 	%r15, %r7, %r87;
	setp.gt.s32 	%p12, %r15, -1;
	setp.lt.s32 	%p13, %r15, %r29;
	and.pred  	%p14, %p12, %p13;
	and.pred  	%p15, %p1, %p14;
	add.s32 	%r57, %r15, %r12;
	mul.wide.s32 	%rd10, %r57, 4;
	add.s64 	%rd3, %rd2, %rd10;
	not.pred 	%p16, %p15;
	@%p16 bra 	$L__BB0_9;
	ld.global.f32 	%f45, [%rd3];
	add.s32 	%r58, %r87, %r13;
	mul.wide.s32 	%rd11, %r58, 4;
	add.s64 	%rd12, %rd1, %rd11;
	ld.global.f32 	%f46, [%rd12];
	fma.rn.f32 	%f81, %f45, %f46, %f81;
$L__BB0_9:
	add.s32 	%r59, %r15, 1;
	setp.gt.s32 	%p17, %r59, -1;
	setp.lt.s32 	%p18, %r59, %r29;
	and.pred  	%p19, %p17, %p18;
	and.pred  	%p20, %p1, %p19;
	cvt.s64.s32 	%rd14, %r87;
	add.s64 	%rd15, %rd14, %rd13;
	shl.b64 	%rd16, %rd15, 2;
	add.s64 	%rd4, %rd1, %rd16;
	not.pred 	%p21, %p20;
	@%p21 bra 	$L__BB0_11;
	ld.global.f32 	%f47, [%rd3+4];
	ld.global.f32 	%f48, [%rd4+4];
	fma.rn.f32 	%f81, %f47, %f48, %f81;
$L__BB0_11:
	add.s32 	%r60, %r15, 2;
	setp.gt.s32 	%p22, %r60, -1;
	setp.lt.s32 	%p23, %r60, %r29;
	and.pred  	%p24, %p22, %p23;
	and.pred  	%p25, %p1, %p24;
	not.pred 	%p26, %p25;
	@%p26 bra 	$L__BB0_13;
	ld.global.f32 	%f49, [%rd3+8];
	ld.global.f32 	%f50, [%rd4+8];
	fma.rn.f32 	%f81, %f49, %f50, %f81;
$L__BB0_13:
	add.s32 	%r61, %r15, 3;
	setp.gt.s32 	%p27, %r61, -1;
	setp.lt.s32 	%p28, %r61, %r29;
	and.pred  	%p29, %p27, %p28;
	and.pred  	%p30, %p1, %p29;
	not.pred 	%p31, %p30;
	@%p31 bra 	$L__BB0_15;
	ld.global.f32 	%f51, [%rd3+12];
	ld.global.f32 	%f52, [%rd4+12];
	fma.rn.f32 	%f81, %f51, %f52, %f81;
$L__BB0_15:
	add.s32 	%r62, %r15, 4;
	setp.gt.s32 	%p32, %r62, -1;
	setp.lt.s32 	%p33, %r62, %r29;
	and.pred  	%p34, %p32, %p33;
	and.pred  	%p35, %p1, %p34;
	not.pred 	%p36, %p35;
	@%p36 bra 	$L__BB0_17;
	ld.global.f32 	%f53, [%rd3+16];
	ld.global.f32 	%f54, [%rd4+16];
	fma.rn.f32 	%f81, %f53, %f54, %f81;
$L__BB0_17:
	add.s32 	%r63, %r15, 5;
	setp.gt.s32 	%p37, %r63, -1;
	setp.lt.s32 	%p38, %r63, %r29;
	and.pred  	%p39, %p37, %p38;
	and.pred  	%p40, %p1, %p39;
	not.pred 	%p41, %p40;
	@%p41 bra 	$L__BB0_19;
	ld.global.f32 	%f55, [%rd3+20];
	ld.global.f32 	%f56, [%rd4+20];
	fma.rn.f32 	%f81, %f55, %f56, %f81;
$L__BB0_19:
	add.s32 	%r64, %r15, 6;
	setp.gt.s32 	%p42, %r64, -1;
	setp.lt.s32 	%p43, %r64, %r29;
	and.pred  	%p44, %p42, %p43;
	and.pred  	%p45, %p1, %p44;
	not.pred 	%p46, %p45;
	@%p46 bra 	$L__BB0_21;
	ld.global.f32 	%f57, [%rd3+24];
	ld.global.f32 	%f58, [%rd4+24];
	fma.rn.f32 	%f81, %f57, %f58, %f81;
$L__BB0_21:
	add.s32 	%r65, %r15, 7;
	setp.gt.s32 	%p47, %r65, -1;
	setp.lt.s32 	%p48, %r65, %r29;
	and.pred  	%p49, %p47, %p48;
	and.pred  	%p50, %p1, %p49;
	not.pred 	%p51, %p50;
	@%p51 bra 	$L__BB0_23;
	ld.global.f32 	%f59, [%rd3+28];
	ld.global.f32 	%f60, [%rd4+28];
	fma.rn.f32 	%f81, %f59, %f60, %f81;
$L__BB0_23:
	add.s32 	%r87, %r87, 8;
	setp.ne.s32 	%p52, %r87, %r9;
	mov.u32 	%r89, %r9;
	@%p52 bra 	$L__BB0_7;
$L__BB0_24:
	setp.eq.s32 	%p53, %r8, 0;
	@%p53 bra 	$L__BB0_45;
	add.s32 	%r66, %r8, -1;
	setp.lt.u32 	%p54, %r66, 3;
	@%p54 bra 	$L__BB0_35;
	add.s32 	%r18, %r7, %r89;
	setp.gt.s32 	%p55, %r18, -1;
	setp.lt.s32 	%p56, %r18, %r29;
	and.pred  	%p57, %p55, %p56;
	and.pred  	%p59, %p1, %p57;
	add.s32 	%r67, %r18, %r12;
	mul.wide.s32 	%rd17, %r67, 4;
	add.s64 	%rd5, %rd2, %rd17;
	not.pred 	%p60, %p59;
	@%p60 bra 	$L__BB0_28;
	ld.global.f32 	%f62, [%rd5];
	add.s32 	%r68, %r89, %r13;
	mul.wide.s32 	%rd18, %r68, 4;
	add.s64 	%rd19, %rd1, %rd18;
	ld.global.f32 	%f63, [%rd19];
	fma.rn.f32 	%f81, %f62, %f63, %f81;
$L__BB0_28:
	add.s32 	%r69, %r18, 1;
	setp.gt.s32 	%p61, %r69, -1;
	setp.lt.s32 	%p62, %r69, %r29;
	and.pred  	%p63, %p61, %p62;
	and.pred  	%p64, %p1, %p63;
	cvt.u64.u32 	%rd20, %r13;
	cvt.u64.u32 	%rd21, %r89;
	add.s64 	%rd22, %rd21, %rd20;
	shl.b64 	%rd23, %rd22, 2;
	add.s64 	%rd6, %rd1, %rd23;
	not.pred 	%p65, %p64;
	@%p65 bra 	$L__BB0_30;
	ld.global.f32 	%f64, [%rd5+4];
	ld.global.f32 	%f65, [%rd6+4];
	fma.rn.f32 	%f81, %f64, %f65, %f81;
$L__BB0_30:
	add.s32 	%r70, %r18, 2;
	setp.gt.s32 	%p66, %r70, -1;
	setp.lt.s32 	%p67, %r70, %r29;
	and.pred  	%p68, %p66, %p67;
	and.pred  	%p69, %p1, %p68;
	not.pred 	%p70, %p69;
	@%p70 bra 	$L__BB0_32;
	ld.global.f32 	%f66, [%rd5+8];
	ld.global.f32 	%f67, [%rd6+8];
	fma.rn.f32 	%f81, %f66, %f67, %f81;
$L__BB0_32:
	add.s32 	%r71, %r18, 3;
	setp.gt.s32 	%p71, %r71, -1;
	setp.lt.s32 	%p72, %r71, %r29;
	and.pred  	%p73, %p71, %p72;
	and.pred  	%p74, %p1, %p73;
	not.pred 	%p75, %p74;
	@%p75 bra 	$L__BB0_34;
	ld.global.f32 	%f68, [%rd5+12];
	ld.global.f32 	%f69, [%rd6+12];
	fma.rn.f32 	%f81, %f68, %f69, %f81;
$L__BB0_34:
	add.s32 	%r89, %r89, 4;
$L__BB0_35:
	and.b32  	%r72, %r30, 3;
	setp.eq.s32 	%p76, %r72, 0;
	@%p76 bra 	$L__BB0_45;
	setp.eq.s32 	%p77, %r72, 1;
	@%p77 bra 	$L__BB0_42;
	add.s32 	%r21, %r7, %r89;
	setp.gt.s32 	%p78, %r21, -1;
	setp.lt.s32 	%p79, %r21, %r29;
	and.pred  	%p80, %p78, %p79;
	and.pred  	%p81, %p1, %p80;
	not.pred 	%p82, %p81;
	@%p82 bra 	$L__BB0_39;
	add.s32 	%r73, %r21, %r12;
	mul.wide.s32 	%rd24, %r73, 4;
	add.s64 	%rd25, %rd2, %rd24;
	ld.global.f32 	%f71, [%rd25];
	add.s32 	%r74, %r89, %r13;
	mul.wide.s32 	%rd26, %r74, 4;
	add.s64 	%rd27, %rd1, %rd26;
	ld.global.f32 	%f72, [%rd27];
	fma.rn.f32 	%f81, %f71, %f72, %f81;
$L__BB0_39:
	add.s32 	%r75, %r21, 1;
	setp.gt.s32 	%p83, %r75, -1;
	setp.lt.s32 	%p84, %r75, %r29;
	and.pred  	%p85, %p83, %p84;
	and.pred  	%p86, %p1, %p85;
	not.pred 	%p87, %p86;
	@%p87 bra 	$L__BB0_41;
	add.s32 	%r77, %r21, %r12;
	mul.wide.s32 	%rd28, %r77, 4;
	add.s64 	%rd29, %rd2, %rd28;
	ld.global.f32 	%f73, [%rd29+4];
	cvt.u64.u32 	%rd30, %r13;
	cvt.s64.s32 	%rd31, %r89;
	add.s64 	%rd32, %rd31, %rd30;
	shl.b64 	%rd33, %rd32, 2;
	add.s64 	%rd34, %rd1, %rd33;
	ld.global.f32 	%f74, [%rd34+4];
	fma.rn.f32 	%f81, %f73, %f74, %f81;
$L__BB0_41:
	add.s32 	%r89, %r89, 2;
$L__BB0_42:
	and.b32  	%r78, %r30, 1;
	setp.eq.b32 	%p88, %r78, 1;
	not.pred 	%p89, %p88;
	@%p89 bra 	$L__BB0_45;
	add.s32 	%r24, %r7, %r89;
	setp.gt.s32 	%p90, %r24, -1;
	setp.lt.s32 	%p91, %r24, %r29;
	and.pred  	%p92, %p90, %p91;
	and.pred  	%p93, %p1, %p92;
	not.pred 	%p94, %p93;
	@%p94 bra 	$L__BB0_45;
	add.s32 	%r79, %r24, %r12;
	mul.wide.s32 	%rd35, %r79, 4;
	add.s64 	%rd36, %rd2, %rd35;
	ld.global.f32 	%f75, [%rd36];
	add.s32 	%r80, %r89, %r13;
	mul.wide.s32 	%rd37, %r80, 4;
	add.s64 	%rd38, %rd1, %rd37;
	ld.global.f32 	%f76, [%rd38];
	fma.rn.f32 	%f81, %f75, %f76, %f81;
$L__BB0_45:
	add.s32 	%r86, %r86, 1;
	setp.ne.s32 	%p95, %r86, %r30;
	@%p95 bra 	$L__BB0_5;
	add.s32 	%r85, %r85, 1;
	setp.ne.s32 	%p96, %r85, %r27;
	@%p96 bra 	$L__BB0_4;
$L__BB0_47:
	ld.param.u64 	%rd42, [_Z18direct_convolutionPKfS0_Pfiiiiiii_param_2];
	mad.lo.s32 	%r81, %r5, %r37, %r5;
	add.s32 	%r82, %r81, %r46;
	mad.lo.s32 	%r83, %r82, %r2, %r82;
	add.s32 	%r84, %r83, %r3;
	cvta.to.global.u64 	%rd39, %rd42;
	mul.wide.s32 	%rd40, %r84, 4;
	add.s64 	%rd41, %rd39, %rd40;
	st.global.f32 	[%rd41], %f81;
$L__BB0_48:
	ret;

}


// ===== COMPILED SASS (sm_100) =====

	.target	sm_100

	.elftype	@"ET_EXEC"


//--------------------- .note.nv.tkinfo           --------------------------
	.section	.note.nv.tkinfo,"",@"SHT_NOTE"
	.sectionflags	@"SHF_NOTE_NV_TKINFO"
	.tkinfo
        /*0018*/ 	.word	0x00000002
        /*0030*/ 	.string	""
        /*0030*/ 	.string	"ptxas"
        /*0030*/ 	.string	"Cuda compilation tools, release 13.0, V13.0.88"
        /*0030*/ 	.string	"Build cuda_13.0.r13.0/compiler.36424714_0"
        /*0030*/ 	.string	"-arch sm_100 -m 64 "



//--------------------- .note.nv.cuinfo           --------------------------
	.section	.note.nv.cuinfo,"",@"SHT_NOTE"
	.sectionflags	@"SHF_NOTE_NV_CUINFO"
        /*0018*/ 	.short	0x0002
        /*001a*/ 	.short	0x0064
        /*001c*/ 	.short	0x0082
	.zero		2


//--------------------- .nv.info                  --------------------------
	.section	.nv.info,"",@"SHT_CUDA_INFO"
	.align	4


	//----- nvinfo : EIATTR_REGCOUNT
	.align		4
        /*0000*/ 	.byte	0x04, 0x2f
        /*0002*/ 	.short	(.L_1 - .L_0)
	.align		4
.L_0:
        /*0004*/ 	.word	index@(_Z18direct_convolutionPKfS0_Pfiiiiiii)
        /*0008*/ 	.word	0x0000001e


	//----- nvinfo : EIATTR_FRAME_SIZE
	.align		4
.L_1:
        /*000c*/ 	.byte	0x04, 0x11
        /*000e*/ 	.short	(.L_3 - .L_2)
	.align		4
.L_2:
        /*0010*/ 	.word	index@(_Z18direct_convolutionPKfS0_Pfiiiiiii)
        /*0014*/ 	.word	0x00000000


	//----- nvinfo : EIATTR_MIN_STACK_SIZE
	.align		4
.L_3:
        /*0018*/ 	.byte	0x04, 0x12
        /*001a*/ 	.short	(.L_5 - .L_4)
	.align		4
.L_4:
        /*001c*/ 	.word	index@(_Z18direct_convolutionPKfS0_Pfiiiiiii)
        /*0020*/ 	.word	0x00000000
.L_5:


//--------------------- .nv.compat                --------------------------
	.section	.nv.compat,"",@"SHT_CUDA_COMPAT_INFO"
	.align	4
        /*0000*/ 	.byte	0x02, 0x09, 0x00, 0x00, 0x02, 0x02, 0x01, 0x00, 0x02, 0x05, 0x05, 0x00, 0x03, 0x07, 0x01, 0x01
        /*0010*/ 	.byte	0x02, 0x03, 0x00, 0x00, 0x02, 0x06, 0x01, 0x00, 0x04, 0x0b, 0x08, 0x00, 0x09, 0x00, 0x00, 0x00
        /*0020*/ 	.byte	0x00, 0x00, 0x00, 0x00


//--------------------- .nv.info._Z18direct_convolutionPKfS0_Pfiiiiiii --------------------------
	.section	.nv.info._Z18direct_convolutionPKfS0_Pfiiiiiii,"",@"SHT_CUDA_INFO"
	.sectionflags	@""
	.align	4


	//----- nvinfo : EIATTR_CUDA_API_VERSION
	.align		4
        /*0000*/ 	.byte	0x04, 0x37
        /*0002*/ 	.short	(.L_7 - .L_6)
.L_6:
        /*0004*/ 	.word	0x00000082


	//----- nvinfo : EIATTR_KPARAM_INFO
	.align		4
.L_7:
        /*0008*/ 	.byte	0x04, 0x17
        /*000a*/ 	.short	(.L_9 - .L_8)
.L_8:
        /*000c*/ 	.word	0x00000000
        /*0010*/ 	.short	0x0009
        /*0012*/ 	.short	0x0030
        /*0014*/ 	.byte	0x00, 0xf0, 0x11, 0x00


	//----- nvinfo : EIATTR_KPARAM_INFO
	.align		4
.L_9:
        /*0018*/ 	.byte	0x04, 0x17
        /*001a*/ 	.short	(.L_11 - .L_10)
.L_10:
        /*001c*/ 	.word	0x00000000
        /*0020*/ 	.short	0x0008
        /*0022*/ 	.short	0x002c
        /*0024*/ 	.byte	0x00, 0xf0, 0x11, 0x00


	//----- nvinfo : EIATTR_KPARAM_INFO
	.align		4
.L_11:
        /*0028*/ 	.byte	0x04, 0x17
        /*002a*/ 	.short	(.L_13 - .L_12)
.L_12:
        /*002c*/ 	.word	0x00000000
        /*0030*/ 	.short	0x0007
        /*0032*/ 	.short	0x0028
        /*0034*/ 	.byte	0x00, 0xf0, 0x11, 0x00


	//----- nvinfo : EIATTR_KPARAM_INFO
	.align		4
.L_13:
        /*0038*/ 	.byte	0x04, 0x17
        /*003a*/ 	.short	(.L_15 - .L_14)
.L_14:
        /*003c*/ 	.word	0x00000000
        /*0040*/ 	.short	0x0006
        /*0042*/ 	.short	0x0024
        /*0044*/ 	.byte	0x00, 0xf0, 0x11, 0x00


	//----- nvinfo : EIATTR_KPARAM_INFO
	.align		4
.L_15:
        /*0048*/ 	.byte	0x04, 0x17
        /*004a*/ 	.short	(.L_17 - .L_16)
.L_16:
        /*004c*/ 	.word	0x00000000
        /*0050*/ 	.short	0x0005
        /*0052*/ 	.short	0x0020
        /*0054*/ 	.byte	0x00, 0xf0, 0x11, 0x00


	//----- nvinfo : EIATTR_KPARAM_INFO
	.align		4
.L_17:
        /*0058*/ 	.byte	0x04, 0x17
        /*005a*/ 	.short	(.L_19 - .L_18)
.L_18:
        /*005c*/ 	.word	0x00000000
        /*0060*/ 	.short	0x0004
        /*0062*/ 	.short	0x001c
        /*0064*/ 	.byte	0x00, 0xf0, 0x11, 0x00


	//----- nvinfo : EIATTR_KPARAM_INFO
	.align		4
.L_19:
        /*0068*/ 	.byte	0x04, 0x17
        /*006a*/ 	.short	(.L_21 - .L_20)
.L_20:
        /*006c*/ 	.word	0x00000000
        /*0070*/ 	.short	0x0003
        /*0072*/ 	.short	0x0018
        /*0074*/ 	.byte	0x00, 0xf0, 0x11, 0x00


	//----- nvinfo : EIATTR_KPARAM_INFO
	.align		4
.L_21:
        /*0078*/ 	.byte	0x04, 0x17
        /*007a*/ 	.short	(.L_23 - .L_22)
.L_22:
        /*007c*/ 	.word	0x00000000
        /*0080*/ 	.short	0x0002
        /*0082*/ 	.short	0x0010
        /*0084*/ 	.byte	0x00, 0xf5, 0x21, 0x00


	//----- nvinfo : EIATTR_KPARAM_INFO
	.align		4
.L_23:
        /*0088*/ 	.byte	0x04, 0x17
        /*008a*/ 	.short	(.L_25 - .L_24)
.L_24:
        /*008c*/ 	.word	0x00000000
        /*0090*/ 	.short	0x0001
        /*0092*/ 	.short	0x0008
        /*0094*/ 	.byte	0x00, 0xf5, 0x21, 0x00


	//----- nvinfo : EIATTR_KPARAM_INFO
	.align		4
.L_25:
        /*0098*/ 	.byte	0x04, 0x17
        /*009a*/ 	.short	(.L_27 - .L_26)
.L_26:
        /*009c*/ 	.word	0x00000000
        /*00a0*/ 	.short	0x0000
        /*00a2*/ 	.short	0x0000
        /*00a4*/ 	.byte	0x00, 0xf5, 0x21, 0x00


	//----- nvinfo : EIATTR_SPARSE_MMA_MASK
	.align		4
.L_27:
        /*00a8*/ 	.byte	0x03, 0x50
        /*00aa*/ 	.short	0x0000


	//----- nvinfo : EIATTR_MAXREG_COUNT
	.align		4
        /*00ac*/ 	.byte	0x03, 0x1b
        /*00ae*/ 	.short	0x00ff


	//----- nvinfo : EIATTR_MERCURY_ISA_VERSION
	.align		4
        /*00b0*/ 	.byte	0x03, 0x5f
        /*00b2*/ 	.short	0x0101


	//----- nvinfo : EIATTR_VRC_CTA_INIT_COUNT
	.align		4
        /*00b4*/ 	.byte	0x02, 0x4a
	.zero		1
	.zero		1


	//----- nvinfo : EIATTR_EXIT_INSTR_OFFSETS
	.align		4
        /*00b8*/ 	.byte	0x04, 0x1c
        /*00ba*/ 	.short	(.L_29 - .L_28)


	//   ....[0]....
.L_28:
        /*00bc*/ 	.word	0x000003d0


	//   ....[1]....
        /*00c0*/ 	.word	0x00001140


	//----- nvinfo : EIATTR_CRS_STACK_SIZE
	.align		4
.L_29:
        /*00c4*/ 	.byte	0x04, 0x1e
        /*00c6*/ 	.short	(.L_31 - .L_30)
.L_30:
        /*00c8*/ 	.word	0x00000000


	//----- nvinfo : EIATTR_CBANK_PARAM_SIZE
	.align		4
.L_31:
        /*00cc*/ 	.byte	0x03, 0x19
        /*00ce*/ 	.short	0x0034


	//----- nvinfo : EIATTR_PARAM_CBANK
	.align		4
        /*00d0*/ 	.byte	0x04, 0x0a
        /*00d2*/ 	.short	(.L_33 - .L_32)
	.align		4
.L_32:
        /*00d4*/ 	.word	index@(.nv.constant0._Z18direct_convolutionPKfS0_Pfiiiiiii)
        /*00d8*/ 	.short	0x0380
        /*00da*/ 	.short	0x0034


	//----- nvinfo : EIATTR_SW_WAR
	.align		4
.L_33:
        /*00dc*/ 	.byte	0x04, 0x36
        /*00de*/ 	.short	(.L_35 - .L_34)
.L_34:
        /*00e0*/ 	.word	0x00000008
.L_35:


//--------------------- .nv.callgraph             --------------------------
	.section	.nv.callgraph,"",@"SHT_CUDA_CALLGRAPH"
	.align	4
	.sectionentsize	8
	.align		4
        /*0000*/ 	.word	0x00000000
	.align		4
        /*0004*/ 	.word	0xffffffff
	.align		4
        /*0008*/ 	.word	0x00000000
	.align		4
        /*000c*/ 	.word	0xfffffffe
	.align		4
        /*0010*/ 	.word	0x00000000
	.align		4
        /*0014*/ 	.word	0xfffffffd
	.align		4
        /*0018*/ 	.word	0x00000000
	.align		4
        /*001c*/ 	.word	0xfffffffc


//--------------------- .text._Z18direct_convolutionPKfS0_Pfiiiiiii --------------------------
	.section	.text._Z18direct_convolutionPKfS0_Pfiiiiiii,"ax",@progbits
	.align	128
        .global         _Z18direct_convolutionPKfS0_Pfiiiiiii
        .type           _Z18direct_convolutionPKfS0_Pfiiiiiii,@function
        .size           _Z18direct_convolutionPKfS0_Pfiiiiiii,(.L_x_10 - _Z18direct_convolutionPKfS0_Pfiiiiiii)
        .other          _Z18direct_convolutionPKfS0_Pfiiiiiii,@"STO_CUDA_ENTRY STV_DEFAULT"
_Z18direct_convolutionPKfS0_Pfiiiiiii:
.text._Z18direct_convolutionPKfS0_Pfiiiiiii:
[----:B------:R-:W-:Y:S08]  /*0000*/  LDC R1, c[0x0][0x37c] ;  /* 0x0000df00ff017b82 */ /* 0x000ff00000000800 */
[----:B------:R-:W0:Y:S01]  /*0010*/  LDC.64 R18, c[0x0][0x3a8] ;  /* 0x0000ea00ff127b82 */ /* 0x000e220000000a00 */
[----:B------:R-:W1:Y:S01]  /*0020*/  LDCU UR4, c[0x0][0x39c] ;  /* 0x00007380ff0477ac */ /* 0x000e620008000800 */
[----:B------:R-:W2:Y:S01]  /*0030*/  S2R R12, SR_TID.Y ;  /* 0x00000000000c7919 */ /* 0x000ea20000002200 */
[----:B------:R-:W3:Y:S05]  /*0040*/  LDCU UR6, c[0x0][0x3a4] ;  /* 0x00007480ff0677ac */ /* 0x000eea0008000800 */
[----:B------:R-:W4:Y:S08]  /*0050*/  LDC R7, c[0x0][0x3a0] ;  /* 0x0000e800ff077b82 */ /* 0x000f300000000800 */
[----:B------:R-:W5:Y:S01]  /*0060*/  LDC R8, c[0x0][0x3b0] ;  /* 0x0000ec00ff087b82 */ /* 0x000f620000000800 */
[----:B0-----:R-:W-:-:S07]  /*0070*/  IABS R0, R19 ;  /* 0x0000001300007213 */ /* 0x001fce0000000000 */
[----:B------:R-:W2:Y:S01]  /*0080*/  S2UR UR5, SR_CTAID.Y ;  /* 0x00000000000579c3 */ /* 0x000ea20000002600 */
[----:B-1----:R-:W-:Y:S01]  /*0090*/  IADD3 R5, PT, PT, -R18, UR4, RZ ;  /* 0x0000000412057c10 */ /* 0x002fe2000fffe1ff */
[----:B------:R-:W0:Y:S01]  /*00a0*/  I2F.RP R6, R0 ;  /* 0x0000000000067306 */ /* 0x000e220000209400 */
[----:B----4-:R-:W-:-:S05]  /*00b0*/  IMAD.IADD R7, R7, 0x1, -R18 ;  /* 0x0000000107077824 */ /* 0x010fca00078e0a12 */
[----:B------:R-:W1:Y:S01]  /*00c0*/  S2UR UR4, SR_CTAID.X ;  /* 0x00000000000479c3 */ /* 0x000e620000002500 */
[----:B-----5:R-:W-:Y:S01]  /*00d0*/  IMAD R4, R8, 0x2, R5 ;  /* 0x0000000208047824 */ /* 0x020fe200078e0205 */
[----:B0-----:R-:W0:Y:S02]  /*00e0*/  MUFU.RCP R6, R6 ;  /* 0x0000000600067308 */ /* 0x001e240000001000 */
[----:B0-----:R-:W-:Y:S02]  /*00f0*/  VIADD R2, R6, 0xffffffe ;  /* 0x0ffffffe06027836 */ /* 0x001fe40000000000 */
[----:B------:R-:W-:Y:S01]  /*0100*/  IMAD R6, R8, 0x2, R7 ;  /* 0x0000000208067824 */ /* 0x000fe200078e0207 */
[----:B------:R-:W-:-:S03]  /*0110*/  IABS R7, R4 ;  /* 0x0000000400077213 */ /* 0x000fc60000000000 */
[----:B------:R0:W4:Y:S01]  /*0120*/  F2I.FTZ.U32.TRUNC.NTZ R3, R2 ;  /* 0x0000000200037305 */ /* 0x000122000021f000 */
[----:B------:R-:W-:-:S04]  /*0130*/  LOP3.LUT R4, R4, R19, RZ, 0x3c, !PT ;  /* 0x0000001304047212 */ /* 0x000fc800078e3cff */
[----:B------:R-:W-:Y:S01]  /*0140*/  ISETP.GE.AND P3, PT, R4, RZ, PT ;  /* 0x000000ff0400720c */ /* 0x000fe20003f66270 */
[----:B0-----:R-:W-:Y:S02]  /*0150*/  IMAD.MOV.U32 R2, RZ, RZ, RZ ;  /* 0x000000ffff027224 */ /* 0x001fe400078e00ff */
[----:B----4-:R-:W-:-:S04]  /*0160*/  IMAD.MOV R9, RZ, RZ, -R3 ;  /* 0x000000ffff097224 */ /* 0x010fc800078e0a03 */
[----:B------:R-:W-:Y:S01]  /*0170*/  IMAD R5, R9, R0, RZ ;  /* 0x0000000009057224 */ /* 0x000fe200078e02ff */
[----:B------:R-:W-:Y:S02]  /*0180*/  IABS R9, R6 ;  /* 0x0000000600097213 */ /* 0x000fe40000000000 */
[----:B------:R-:W-:Y:S01]  /*0190*/  LOP3.LUT R6, R6, R19, RZ, 0x3c, !PT ;  /* 0x0000001306067212 */ /* 0x000fe200078e3cff */
[----:B------:R-:W-:-:S04]  /*01a0*/  IMAD.HI.U32 R2, R3, R5, R2 ;  /* 0x0000000503027227 */ /* 0x000fc800078e0002 */
[----:B------:R-:W-:-:S04]  /*01b0*/  IMAD.MOV.U32 R3, RZ, RZ, R7 ;  /* 0x000000ffff037224 */ /* 0x000fc800078e0007 */
[----:B------:R-:W-:-:S04]  /*01c0*/  IMAD.HI.U32 R5, R2, R3, RZ ;  /* 0x0000000302057227 */ /* 0x000fc800078e00ff */
[----:B------:R-:W-:Y:S01]  /*01d0*/  IMAD.HI.U32 R2, R2, R9, RZ ;  /* 0x0000000902027227 */ /* 0x000fe200078e00ff */
[----:B------:R-:W-:-:S03]  /*01e0*/  IADD3 R7, PT, PT, -R5, RZ, RZ ;  /* 0x000000ff05077210 */ /* 0x000fc60007ffe1ff */
[----:B------:R-:W-:Y:S02]  /*01f0*/  IMAD.MOV R10, RZ, RZ, -R2 ;  /* 0x000000ffff0a7224 */ /* 0x000fe400078e0a02 */
[C---:B------:R-:W-:Y:S02]  /*0200*/  IMAD R3, R0.reuse, R7, R3 ;  /* 0x0000000700037224 */ /* 0x040fe400078e0203 */
[C---:B------:R-:W-:Y:S02]  /*0210*/  IMAD R7, R0.reuse, R10, R9 ;  /* 0x0000000a00077224 */ /* 0x040fe400078e0209 */
[----:B------:R-:W1:Y:S01]  /*0220*/  S2R R10, SR_TID.X ;  /* 0x00000000000a7919 */ /* 0x000e620000002100 */
[C---:B------:R-:W-:Y:S01]  /*0230*/  ISETP.GT.U32.AND P2, PT, R0.reuse, R3, PT ;  /* 0x000000030000720c */ /* 0x040fe20003f44070 */
[----:B------:R-:W1:Y:S01]  /*0240*/  LDC R9, c[0x0][0x360] ;  /* 0x0000d800ff097b82 */ /* 0x000e620000000800 */
[----:B------:R-:W-:-:S07]  /*0250*/  ISETP.GT.U32.AND P4, PT, R0, R7, PT ;  /* 0x000000070000720c */ /* 0x000fce0003f84070 */
[----:B------:R-:W2:Y:S04]  /*0260*/  LDC R11, c[0x0][0x364] ;  /* 0x0000d900ff0b7b82 */ /* 0x000ea80000000800 */
[--C-:B------:R-:W-:Y:S02]  /*0270*/  @!P2 IMAD.IADD R3, R3, 0x1, -R0.reuse ;  /* 0x000000010303a824 */ /* 0x100fe400078e0a00 */
[----:B------:R-:W-:Y:S02]  /*0280*/  @!P4 IMAD.IADD R7, R7, 0x1, -R0 ;  /* 0x000000010707c824 */ /* 0x000fe400078e0a00 */
[----:B------:R-:W-:Y:S01]  /*0290*/  @!P2 VIADD R5, R5, 0x1 ;  /* 0x000000010505a836 */ /* 0x000fe20000000000 */
[-C--:B------:R-:W-:Y:S01]  /*02a0*/  ISETP.GE.U32.AND P0, PT, R3, R0.reuse, PT ;  /* 0x000000000300720c */ /* 0x080fe20003f06070 */
[----:B------:R-:W-:Y:S01]  /*02b0*/  @!P4 VIADD R2, R2, 0x1 ;  /* 0x000000010202c836 */ /* 0x000fe20000000000 */
[----:B------:R-:W-:Y:S01]  /*02c0*/  ISETP.GE.U32.AND P1, PT, R7, R0, PT ;  /* 0x000000000700720c */ /* 0x000fe20003f26070 */
[----:B------:R-:W3:Y:S01]  /*02d0*/  S2R R3, SR_CTAID.Z ;  /* 0x0000000000037919 */ /* 0x000ee20000002700 */
[----:B------:R-:W-:-:S02]  /*02e0*/  ISETP.GE.AND P2, PT, R6, RZ, PT ;  /* 0x000000ff0600720c */ /* 0x000fc40003f46270 */
[----:B------:R-:W-:-:S07]  /*02f0*/  LOP3.LUT R6, RZ, R19, RZ, 0x33, !PT ;  /* 0x00000013ff067212 */ /* 0x000fce00078e33ff */
[----:B------:R-:W-:Y:S01]  /*0300*/  @P0 VIADD R5, R5, 0x1 ;  /* 0x0000000105050836 */ /* 0x000fe20000000000 */
[----:B------:R-:W-:Y:S01]  /*0310*/  ISETP.NE.AND P0, PT, R19, RZ, PT ;  /* 0x000000ff1300720c */ /* 0x000fe20003f05270 */
[----:B--2---:R-:W-:Y:S01]  /*0320*/  IMAD R0, R11, UR5, R12 ;  /* 0x000000050b007c24 */ /* 0x004fe2000f8e020c */
[----:B------:R-:W-:Y:S01]  /*0330*/  @P1 IADD3 R2, PT, PT, R2, 0x1, RZ ;  /* 0x0000000102021810 */ /* 0x000fe20007ffe0ff */
[----:B------:R-:W-:Y:S02]  /*0340*/  @!P3 IMAD.MOV R5, RZ, RZ, -R5 ;  /* 0x000000ffff05b224 */ /* 0x000fe400078e0a05 */
[----:B-1----:R-:W-:Y:S02]  /*0350*/  IMAD R4, R9, UR4, R10 ;  /* 0x0000000409047c24 */ /* 0x002fe4000f8e020a */
[----:B------:R-:W-:Y:S01]  /*0360*/  IMAD.MOV.U32 R7, RZ, RZ, R2 ;  /* 0x000000ffff077224 */ /* 0x000fe200078e0002 */
[----:B------:R-:W-:-:S03]  /*0370*/  SEL R2, R6, R5, !P0 ;  /* 0x0000000506027207 */ /* 0x000fc60004000000 */
[----:B------:R-:W-:-:S05]  /*0380*/  @!P2 IMAD.MOV R7, RZ, RZ, -R7 ;  /* 0x000000ffff07a224 */ /* 0x000fca00078e0a07 */
[----:B------:R-:W-:Y:S02]  /*0390*/  SEL R5, R6, R7, !P0 ;  /* 0x0000000706057207 */ /* 0x000fe40004000000 */
[----:B------:R-:W-:-:S04]  /*03a0*/  ISETP.GT.AND P0, PT, R0, R2, PT ;  /* 0x000000020000720c */ /* 0x000fc80003f04270 */
[----:B------:R-:W-:-:S04]  /*03b0*/  ISETP.GT.OR P0, PT, R4, R5, P0 ;  /* 0x000000050400720c */ /* 0x000fc80000704670 */
[----:B---3--:R-:W-:-:S13]  /*03c0*/  ISETP.GE.OR P0, PT, R3, UR6, P0 ;  /* 0x0000000603007c0c */ /* 0x008fda0008706670 */
[----:B------:R-:W-:Y:S05]  /*03d0*/  @P0 EXIT ;  /* 0x000000000000094d */ /* 0x000fea0003800000 */
[----:B------:R-:W0:Y:S01]  /*03e0*/  LDCU UR4, c[0x0][0x398] ;  /* 0x00007300ff0477ac */ /* 0x000e220008000800 */
[----:B------:R-:W-:Y:S01]  /*03f0*/  IMAD.MOV.U32 R6, RZ, RZ, RZ ;  /* 0x000000ffff067224 */ /* 0x000fe200078e00ff */
[----:B------:R-:W1:Y:S01]  /*0400*/  LDCU.64 UR8, c[0x0][0x358] ;  /* 0x00006b00ff0877ac */ /* 0x000e620008000a00 */
[----:B0-----:R-:W-:-:S09]  /*0410*/  UISETP.GE.AND UP0, UPT, UR4, 0x1, UPT ;  /* 0x000000010400788c */ /* 0x001fd2000bf06270 */
[----:B-1----:R-:W-:Y:S05]  /*0420*/  BRA.U !UP0, `(.L_x_0) ;  /* 0x0000000d08287547 */ /* 0x002fea000b800000 */
[----:B------:R-:W-:Y:S01]  /*0430*/  ISETP.GE.AND P0, PT, R18, 0x1, PT ;  /* 0x000000011200780c */ /* 0x000fe20003f06270 */
[-CC-:B------:R-:W-:Y:S02]  /*0440*/  IMAD R7, R0, R19.reuse, -R8.reuse ;  /* 0x0000001300077224 */ /* 0x180fe400078e0a08 */
[----:B------:R-:W-:-:S10]  /*0450*/  IMAD R8, R4, R19, -R8 ;  /* 0x0000001304087224 */ /* 0x000fd400078e0a08 */
[----:B------:R-:W-:Y:S05]  /*0460*/  @!P0 BRA `(.L_x_0) ;  /* 0x0000000c00188947 */ /* 0x000fea0003800000 */
[C---:B------:R-:W-:Y:S01]  /*0470*/  LOP3.LUT R9, R18.reuse, 0x7, RZ, 0xc0, !PT ;  /* 0x0000000712097812 */ /* 0x040fe200078ec0ff */
[----:B------:R-:W-:Y:S01]  /*0480*/  IMAD.MOV.U32 R6, RZ, RZ, RZ ;  /* 0x000000ffff067224 */ /* 0x000fe200078e00ff */
[----:B------:R-:W-:Y:S01]  /*0490*/  LOP3.LUT R18, R18, 0x7ffffff8, RZ, 0xc0, !PT ;  /* 0x7ffffff812127812 */ /* 0x000fe200078ec0ff */
[----:B------:R-:W-:-:S06]  /*04a0*/  UMOV UR4, URZ ;  /* 0x000000ff00047c82 */ /* 0x000fcc0008000000 */
.L_x_8:
[----:B------:R-:W-:-:S05]  /*04b0*/  UMOV UR5, URZ ;  /* 0x000000ff00057c82 */ /* 0x000fca0008000000 */
.L_x_7:
[----:B------:R-:W0:Y:S01]  /*04c0*/  LDC R13, c[0x0][0x3a8] ;  /* 0x0000ea00ff0d7b82 */ /* 0x000e220000000800 */
[----:B------:R-:W-:-:S07]  /*04d0*/  HFMA2 R21, -RZ, RZ, 0, 0 ;  /* 0x00000000ff157431 */ /* 0x000fce00000001ff */
[----:B------:R-:W1:Y:S01]  /*04e0*/  LDC.64 R10, c[0x0][0x398] ;  /* 0x0000e600ff0a7b82 */ /* 0x000e620000000a00 */
[----:B0-----:R-:W-:Y:S01]  /*04f0*/  ISETP.GE.U32.AND P1, PT, R13, 0x8, PT ;  /* 0x000000080d00780c */ /* 0x001fe20003f26070 */
[----:B-1----:R-:W-:Y:S02]  /*0500*/  IMAD R12, R3, R10, UR4 ;  /* 0x00000004030c7e24 */ /* 0x002fe4000f8e020a */
[----:B------:R-:W-:Y:S02]  /*0510*/  VIADD R10, R7, UR5 ;  /* 0x00000005070a7c36 */ /* 0x000fe40008000000 */
[----:B------:R-:W-:Y:S01]  /*0520*/  IMAD R12, R12, R13, UR5 ;  /* 0x000000050c0c7e24 */ /* 0x000fe2000f8e020d */
[----:B------:R-:W-:Y:S01]  /*0530*/  UIADD3 UR5, UPT, UPT, UR5, 0x1, URZ ;  /* 0x0000000105057890 */ /* 0x000fe2000fffe0ff */
[----:B------:R-:W-:Y:S01]  /*0540*/  IMAD R19, R11, UR4, R10 ;  /* 0x000000040b137c24 */ /* 0x000fe2000f8e020a */
[----:B------:R-:W-:Y:S01]  /*0550*/  ISETP.GE.AND P0, PT, R10, R11, PT ;  /* 0x0000000b0a00720c */ /* 0x000fe20003f06270 */
[----:B------:R-:W-:-:S03]  /*0560*/  IMAD R20, R12, R13, RZ ;  /* 0x0000000d0c147224 */ /* 0x000fc600078e02ff */
[----:B------:R-:W-:Y:S02]  /*0570*/  ISETP.GT.AND P0, PT, R10, -0x1, !P0 ;  /* 0xffffffff0a00780c */ /* 0x000fe40004704270 */
[----:B------:R-:W-:Y:S01]  /*0580*/  ISETP.NE.AND P5, PT, R13, UR5, PT ;  /* 0x000000050d007c0c */ /* 0x000fe2000bfa5270 */
[----:B------:R-:W-:-:S12]  /*0590*/  @!P1 BRA `(.L_x_1) ;  /* 0x0000000400249947 */ /* 0x000fd80003800000 */
[----:B------:R-:W0:Y:S01]  /*05a0*/  LDC.64 R16, c[0x0][0x380] ;  /* 0x0000e000ff107b82 */ /* 0x000e220000000a00 */
[----:B------:R-:W-:Y:S01]  /*05b0*/  IMAD.MOV.U32 R21, RZ, RZ, RZ ;  /* 0x000000ffff157224 */ /* 0x000fe200078e00ff */
[----:B------:R-:W1:Y:S06]  /*05c0*/  LDCU UR6, c[0x0][0x3a0] ;  /* 0x00007400ff0677ac */ /* 0x000e6c0008000800 */
[----:B------:R-:W2:Y:S02]  /*05d0*/  LDC.64 R10, c[0x0][0x388] ;  /* 0x0000e200ff0a7b82 */ /* 0x000ea40000000a00 */
.L_x_2:
[----:B------:R-:W-:-:S04]  /*05e0*/  IMAD.IADD R24, R8, 0x1, R21 ;  /* 0x0000000108187824 */ /* 0x000fc800078e0215 */
[----:B-1----:R-:W-:Y:S01]  /*05f0*/  IMAD R15, R19, UR6, R24 ;  /* 0x00000006130f7c24 */ /* 0x002fe2000f8e0218 */
[----:B------:R-:W-:-:S03]  /*0600*/  ISETP.GE.AND P2, PT, R24, UR6, PT ;  /* 0x0000000618007c0c */ /* 0x000fc6000bf46270 */
[----:B0-----:R-:W-:Y:S01]  /*0610*/  IMAD.WIDE R14, R15, 0x4, R16 ;  /* 0x000000040f0e7825 */ /* 0x001fe200078e0210 */
[----:B------:R-:W-:-:S04]  /*0620*/  ISETP.GT.AND P2, PT, R24, -0x1, !P2 ;  /* 0xffffffff1800780c */ /* 0x000fc80005744270 */
[----:B------:R-:W-:-:S13]  /*0630*/  PLOP3.LUT P2, PT, P0, P2, PT, 0x80, 0x8 ;  /* 0x000000000008781c */ /* 0x000fda0000745070 */
[----:B------:R-:W0:Y:S01]  /*0640*/  @P2 LDC.64 R12, c[0x0][0x388] ;  /* 0x0000e200ff0c2b82 */ /* 0x000e220000000a00 */
[----:B------:R-:W-:Y:S01]  /*0650*/  @P2 IMAD.IADD R23, R20, 0x1, R21 ;  /* 0x0000000114172824 */ /* 0x000fe200078e0215 */
[----:B------:R-:W3:Y:S03]  /*0660*/  @P2 LDG.E R25, desc[UR8][R14.64] ;  /* 0x000000080e192981 */ /* 0x000ee6000c1e1900 */
[----:B0-----:R-:W-:-:S06]  /*0670*/  @P2 IMAD.WIDE R22, R23, 0x4, R12 ;  /* 0x0000000417162825 */ /* 0x001fcc00078e020c */
[----:B------:R-:W3:Y:S01]  /*0680*/  @P2 LDG.E R22, desc[UR8][R22.64] ;  /* 0x0000000816162981 */ /* 0x000ee2000c1e1900 */
[----:B------:R-:W-:-:S05]  /*0690*/  VIADD R12, R24, 0x1 ;  /* 0x00000001180c7836 */ /* 0x000fca0000000000 */
[----:B------:R-:W-:-:S04]  /*06a0*/  ISETP.GE.AND P1, PT, R12, UR6, PT ;  /* 0x000000060c007c0c */ /* 0x000fc8000bf26270 */
[----:B------:R-:W-:Y:S02]  /*06b0*/  ISETP.GT.AND P1, PT, R12, -0x1, !P1 ;  /* 0xffffffff0c00780c */ /* 0x000fe40004f24270 */
[----:B------:R-:W-:Y:S02]  /*06c0*/  IADD3 R13, P3, PT, R20, R21, RZ ;  /* 0x00000015140d7210 */ /* 0x000fe40007f7e0ff */
[----:B------:R-:W-:Y:S02]  /*06d0*/  PLOP3.LUT P1, PT, P0, P1, PT, 0x80, 0x8 ;  /* 0x000000000008781c */ /* 0x000fe40000723070 */
[----:B------:R-:W-:Y:S02]  /*06e0*/  LEA.HI.X.SX32 R26, R21, RZ, 0x1, P3 ;  /* 0x000000ff151a7211 */ /* 0x000fe400018f0eff */
[----:B--2---:R-:W-:-:S04]  /*06f0*/  LEA R12, P3, R13, R10, 0x2 ;  /* 0x0000000a0d0c7211 */ /* 0x004fc800078610ff */
[----:B------:R-:W-:-:S05]  /*0700*/  LEA.HI.X R13, R13, R11, R26, 0x2, P3 ;  /* 0x0000000b0d0d7211 */ /* 0x000fca00018f141a */
[----:B------:R-:W2:Y:S04]  /*0710*/  @P1 LDG.E R27, desc[UR8][R14.64+0x4] ;  /* 0x000004080e1b1981 */ /* 0x000ea8000c1e1900 */
[----:B------:R-:W2:Y:S01]  /*0720*/  @P1 LDG.E R26, desc[UR8][R12.64+0x4] ;  /* 0x000004080c1a1981 */ /* 0x000ea2000c1e1900 */
[----:B---3--:R-:W-:Y:S01]  /*0730*/  @P2 FFMA R6, R25, R22, R6 ;  /* 0x0000001619062223 */ /* 0x008fe20000000006 */
[----:B------:R-:W-:-:S05]  /*0740*/  VIADD R22, R24, 0x2 ;  /* 0x0000000218167836 */ /* 0x000fca0000000000 */
[----:B------:R-:W-:-:S04]  /*0750*/  ISETP.GE.AND P2, PT, R22, UR6, PT ;  /* 0x0000000616007c0c */ /* 0x000fc8000bf46270 */
[----:B------:R-:W-:-:S04]  /*0760*/  ISETP.GT.AND P2, PT, R22, -0x1, !P2 ;  /* 0xffffffff1600780c */ /* 0x000fc80005744270 */
[----:B------:R-:W-:-:S13]  /*0770*/  PLOP3.LUT P2, PT, P0, P2, PT, 0x80, 0x8 ;  /* 0x000000000008781c */ /* 0x000fda0000745070 */
[----:B------:R-:W3:Y:S04]  /*0780*/  @P2 LDG.E R23, desc[UR8][R14.64+0x8] ;  /* 0x000008080e172981 */ /* 0x000ee8000c1e1900 */
[----:B------:R-:W3:Y:S01]  /*0790*/  @P2 LDG.E R22, desc[UR8][R12.64+0x8] ;  /* 0x000008080c162981 */ /* 0x000ee2000c1e1900 */
[----:B------:R-:W-:Y:S01]  /*07a0*/  IADD3 R25, PT, PT, R24, 0x3, RZ ;  /* 0x0000000318197810 */ /* 0x000fe20007ffe0ff */
[----:B--2---:R-:W-:-:S03]  /*07b0*/  @P1 FFMA R6, R27, R26, R6 ;  /* 0x0000001a1b061223 */ /* 0x004fc60000000006 */
[----:B------:R-:W-:-:S04]  /*07c0*/  ISETP.GE.AND P1, PT, R25, UR6, PT ;  /* 0x0000000619007c0c */ /* 0x000fc8000bf26270 */
[----:B------:R-:W-:-:S04]  /*07d0*/  ISETP.GT.AND P1, PT, R25, -0x1, !P1 ;  /* 0xffffffff1900780c */ /* 0x000fc80004f24270 */
[----:B------:R-:W-:-:S13]  /*07e0*/  PLOP3.LUT P3, PT, P0, P1, PT, 0x80, 0x8 ;  /* 0x000000000008781c */ /* 0x000fda0000763070 */
        /* <DEDUP_REMOVED lines=9> */
[----:B--2---:R-:W-:Y:S01]  /*0880*/  @P3 FFMA R6, R25, R26, R6 ;  /* 0x0000001a19063223 */ /* 0x004fe20000000006 */
[----:B------:R-:W-:-:S05]  /*0890*/  VIADD R25, R24, 0x5 ;  /* 0x0000000518197836 */ /* 0x000fca0000000000 */
[----:B------:R-:W-:-:S04]  /*08a0*/  ISETP.GE.AND P2, PT, R25, UR6, PT ;  /* 0x0000000619007c0c */ /* 0x000fc8000bf46270 */
[----:B------:R-:W-:Y:S01]  /*08b0*/  ISETP.GT.AND P2, PT, R25, -0x1, !P2 ;  /* 0xffffffff1900780c */ /* 0x000fe20005744270 */
[C---:B------:R-:W-:Y:S02]  /*08c0*/  VIADD R25, R24.reuse, 0x6 ;  /* 0x0000000618197836 */ /* 0x040fe40000000000 */
[----:B------:R-:W-:-:S03]  /*08d0*/  VIADD R24, R24, 0x7 ;  /* 0x0000000718187836 */ /* 0x000fc60000000000 */
[C---:B------:R-:W-:Y:S02]  /*08e0*/  ISETP.GE.AND P3, PT, R25.reuse, UR6, PT ;  /* 0x0000000619007c0c */ /* 0x040fe4000bf66270 */
[C---:B------:R-:W-:Y:S02]  /*08f0*/  ISETP.GE.AND P4, PT, R24.reuse, UR6, PT ;  /* 0x0000000618007c0c */ /* 0x040fe4000bf86270 */
[----:B------:R-:W-:Y:S02]  /*0900*/  ISETP.GT.AND P3, PT, R25, -0x1, !P3 ;  /* 0xffffffff1900780c */ /* 0x000fe40005f64270 */
[----:B------:R-:W-:Y:S02]  /*0910*/  PLOP3.LUT P2, PT, P0, P2, PT, 0x80, 0x8 ;  /* 0x000000000008781c */ /* 0x000fe40000745070 */
[----:B------:R-:W-:Y:S02]  /*0920*/  ISETP.GT.AND P4, PT, R24, -0x1, !P4 ;  /* 0xffffffff1800780c */ /* 0x000fe40006784270 */
[----:B------:R-:W-:-:S02]  /*0930*/  PLOP3.LUT P3, PT, P0, P3, PT, 0x80, 0x8 ;  /* 0x000000000008781c */ /* 0x000fc40000767070 */
[----:B------:R-:W-:-:S11]  /*0940*/  PLOP3.LUT P4, PT, P0, P4, PT, 0x80, 0x8 ;  /* 0x000000000008781c */ /* 0x000fd60000789070 */
[----:B------:R-:W2:Y:S04]  /*0950*/  @P3 LDG.E R25, desc[UR8][R14.64+0x18] ;  /* 0x000018080e193981 */ /* 0x000ea8000c1e1900 */
[----:B------:R-:W2:Y:S04]  /*0960*/  @P3 LDG.E R24, desc[UR8][R12.64+0x18] ;  /* 0x000018080c183981 */ /* 0x000ea8000c1e1900 */
[----:B------:R-:W4:Y:S04]  /*0970*/  @P4 LDG.E R27, desc[UR8][R14.64+0x1c] ;  /* 0x00001c080e1b4981 */ /* 0x000f28000c1e1900 */
[----:B------:R-:W4:Y:S01]  /*0980*/  @P4 LDG.E R26, desc[UR8][R12.64+0x1c] ;  /* 0x00001c080c1a4981 */ /* 0x000f22000c1e1900 */
[----:B---3--:R-:W-:-:S03]  /*0990*/  @P1 FFMA R6, R23, R22, R6 ;  /* 0x0000001617061223 */ /* 0x008fc60000000006 */
[----:B------:R-:W3:Y:S04]  /*09a0*/  @P2 LDG.E R23, desc[UR8][R14.64+0x14] ;  /* 0x000014080e172981 */ /* 0x000ee8000c1e1900 */
[----:B------:R-:W3:Y:S01]  /*09b0*/  @P2 LDG.E R22, desc[UR8][R12.64+0x14] ;  /* 0x000014080c162981 */ /* 0x000ee2000c1e1900 */
[----:B------:R-:W-:-:S05]  /*09c0*/  VIADD R21, R21, 0x8 ;  /* 0x0000000815157836 */ /* 0x000fca0000000000 */
[----:B------:R-:W-:Y:S01]  /*09d0*/  ISETP.NE.AND P1, PT, R21, R18, PT ;  /* 0x000000121500720c */ /* 0x000fe20003f25270 */
[----:B---3--:R-:W-:-:S04]  /*09e0*/  @P2 FFMA R6, R23, R22, R6 ;  /* 0x0000001617062223 */ /* 0x008fc80000000006 */
[----:B--2---:R-:W-:-:S04]  /*09f0*/  @P3 FFMA R6, R25, R24, R6 ;  /* 0x0000001819063223 */ /* 0x004fc80000000006 */
[----:B----4-:R-:W-:-:S04]  /*0a00*/  @P4 FFMA R6, R27, R26, R6 ;  /* 0x0000001a1b064223 */ /* 0x010fc80000000006 */
[----:B------:R-:W-:Y:S05]  /*0a10*/  @P1 BRA `(.L_x_2) ;  /* 0xfffffff800f01947 */ /* 0x000fea000383ffff */
[----:B------:R-:W-:-:S07]  /*0a20*/  MOV R21, R18 ;  /* 0x0000001200157202 */ /* 0x000fce0000000f00 */
.L_x_1:
[----:B------:R-:W-:-:S13]  /*0a30*/  ISETP.NE.AND P1, PT, R9, RZ, PT ;  /* 0x000000ff0900720c */ /* 0x000fda0003f25270 */
[----:B------:R-:W-:Y:S05]  /*0a40*/  @!P1 BRA `(.L_x_3) ;  /* 0x00000004008c9947 */ /* 0x000fea0003800000 */
[----:B------:R-:W0:Y:S01]  /*0a50*/  LDCU UR6, c[0x0][0x3a8] ;  /* 0x00007500ff0677ac */ /* 0x000e220008000800 */
[----:B------:R-:W-:-:S05]  /*0a60*/  VIADD R10, R9, 0xffffffff ;  /* 0xffffffff090a7836 */ /* 0x000fca0000000000 */
[----:B------:R-:W-:Y:S01]  /*0a70*/  ISETP.GE.U32.AND P1, PT, R10, 0x3, PT ;  /* 0x000000030a00780c */ /* 0x000fe20003f26070 */
[----:B0-----:R-:W-:-:S12]  /*0a80*/  ULOP3.LUT UP0, UR7, UR6, 0x3, URZ, 0xc0, !UPT ;  /* 0x0000000306077892 */ /* 0x001fd8000f80c0ff */
[----:B------:R-:W-:Y:S05]  /*0a90*/  @!P1 BRA `(.L_x_4) ;  /* 0x0000000000a49947 */ /* 0x000fea0003800000 */
[----:B------:R-:W0:Y:S01]  /*0aa0*/  LDCU UR10, c[0x0][0x3a0] ;  /* 0x00007400ff0a77ac */ /* 0x000e220008000800 */
[----:B------:R-:W-:Y:S01]  /*0ab0*/  IMAD.IADD R22, R8, 0x1, R21 ;  /* 0x0000000108167824 */ /* 0x000fe200078e0215 */
[----:B------:R-:W1:Y:S03]  /*0ac0*/  LDC.64 R10, c[0x0][0x388] ;  /* 0x0000e200ff0a7b82 */ /* 0x000e660000000a00 */
[C---:B------:R-:W-:Y:S02]  /*0ad0*/  VIADD R16, R22.reuse, 0x1 ;  /* 0x0000000116107836 */ /* 0x040fe40000000000 */
[C---:B------:R-:W-:Y:S02]  /*0ae0*/  VIADD R23, R22.reuse, 0x2 ;  /* 0x0000000216177836 */ /* 0x040fe40000000000 */
[C---:B------:R-:W-:Y:S01]  /*0af0*/  VIADD R24, R22.reuse, 0x3 ;  /* 0x0000000316187836 */ /* 0x040fe20000000000 */
[----:B------:R-:W2:Y:S01]  /*0b00*/  LDC.64 R12, c[0x0][0x380] ;  /* 0x0000e000ff0c7b82 */ /* 0x000ea20000000a00 */
[----:B0-----:R-:W-:-:S02]  /*0b10*/  ISETP.GE.AND P1, PT, R22, UR10, PT ;  /* 0x0000000a16007c0c */ /* 0x001fc4000bf26270 */
[----:B------:R-:W-:Y:S02]  /*0b20*/  ISETP.GE.AND P4, PT, R16, UR10, PT ;  /* 0x0000000a10007c0c */ /* 0x000fe4000bf86270 */
[----:B------:R-:W-:Y:S02]  /*0b30*/  ISETP.GT.AND P1, PT, R22, -0x1, !P1 ;  /* 0xffffffff1600780c */ /* 0x000fe40004f24270 */
[----:B------:R-:W-:Y:S02]  /*0b40*/  ISETP.GE.AND P2, PT, R23, UR10, PT ;  /* 0x0000000a17007c0c */ /* 0x000fe4000bf46270 */
[----:B------:R-:W-:Y:S02]  /*0b50*/  PLOP3.LUT P1, PT, P0, P1, PT, 0x80, 0x8 ;  /* 0x000000000008781c */ /* 0x000fe40000723070 */
[----:B------:R-:W-:Y:S02]  /*0b60*/  ISETP.GT.AND P4, PT, R16, -0x1, !P4 ;  /* 0xffffffff1000780c */ /* 0x000fe40006784270 */
[----:B------:R-:W-:-:S02]  /*0b70*/  IADD3 R16, P6, PT, R20, R21, RZ ;  /* 0x0000001514107210 */ /* 0x000fc40007fde0ff */
[C---:B------:R-:W-:Y:S02]  /*0b80*/  ISETP.GE.AND P3, PT, R24.reuse, UR10, PT ;  /* 0x0000000a18007c0c */ /* 0x040fe4000bf66270 */
[----:B------:R-:W-:Y:S02]  /*0b90*/  ISETP.GT.AND P2, PT, R23, -0x1, !P2 ;  /* 0xffffffff1700780c */ /* 0x000fe40005744270 */
[----:B------:R-:W-:Y:S02]  /*0ba0*/  PLOP3.LUT P4, PT, P0, P4, PT, 0x80, 0x8 ;  /* 0x000000000008781c */ /* 0x000fe40000789070 */
[----:B------:R-:W-:Y:S01]  /*0bb0*/  ISETP.GT.AND P3, PT, R24, -0x1, !P3 ;  /* 0xffffffff1800780c */ /* 0x000fe20005f64270 */
[----:B------:R-:W0:Y:S01]  /*0bc0*/  @P1 LDC.64 R14, c[0x0][0x388] ;  /* 0x0000e200ff0e1b82 */ /* 0x000e220000000a00 */
[----:B------:R-:W-:Y:S02]  /*0bd0*/  @P1 IADD3 R17, PT, PT, R20, R21, RZ ;  /* 0x0000001514111210 */ /* 0x000fe40007ffe0ff */
[----:B------:R-:W-:-:S02]  /*0be0*/  PLOP3.LUT P2, PT, P0, P2, PT, 0x80, 0x8 ;  /* 0x000000000008781c */ /* 0x000fc40000745070 */
[----:B------:R-:W-:Y:S01]  /*0bf0*/  PLOP3.LUT P3, PT, P0, P3, PT, 0x80, 0x8 ;  /* 0x000000000008781c */ /* 0x000fe20000767070 */
[----:B0-----:R-:W-:-:S04]  /*0c00*/  @P1 IMAD.WIDE R14, R17, 0x4, R14 ;  /* 0x00000004110e1825 */ /* 0x001fc800078e020e */
[----:B------:R-:W-:Y:S02]  /*0c10*/  IMAD R17, R19, UR10, R22 ;  /* 0x0000000a13117c24 */ /* 0x000fe4000f8e0216 */
[----:B------:R-:W-:Y:S01]  /*0c20*/  IMAD.X R22, RZ, RZ, RZ, P6 ;  /* 0x000000ffff167224 */ /* 0x000fe200030e06ff */
[C---:B-1----:R-:W-:Y:S01]  /*0c30*/  LEA R10, P6, R16.reuse, R10, 0x2 ;  /* 0x0000000a100a7211 */ /* 0x042fe200078c10ff */
[----:B--2---:R-:W-:Y:S01]  /*0c40*/  IMAD.WIDE R12, R17, 0x4, R12 ;  /* 0x00000004110c7825 */ /* 0x004fe200078e020c */
[----:B------:R-:W2:Y:S02]  /*0c50*/  @P1 LDG.E R14, desc[UR8][R14.64] ;  /* 0x000000080e0e1981 */ /* 0x000ea4000c1e1900 */
[----:B------:R-:W-:Y:S02]  /*0c60*/  LEA.HI.X R11, R16, R11, R22, 0x2, P6 ;  /* 0x0000000b100b7211 */ /* 0x000fe400030f1416 */
[----:B------:R-:W2:Y:S04]  /*0c70*/  @P1 LDG.E R17, desc[UR8][R12.64] ;  /* 0x000000080c111981 */ /* 0x000ea8000c1e1900 */
[----:B------:R-:W3:Y:S04]  /*0c80*/  @P4 LDG.E R23, desc[UR8][R12.64+0x4] ;  /* 0x000004080c174981 */ /* 0x000ee8000c1e1900 */
[----:B------:R-:W3:Y:S04]  /*0c90*/  @P4 LDG.E R16, desc[UR8][R10.64+0x4] ;  /* 0x000004080a104981 */ /* 0x000ee8000c1e1900 */
[----:B------:R-:W4:Y:S04]  /*0ca0*/  @P2 LDG.E R25, desc[UR8][R12.64+0x8] ;  /* 0x000008080c192981 */ /* 0x000f28000c1e1900 */
[----:B------:R-:W4:Y:S04]  /*0cb0*/  @P2 LDG.E R22, desc[UR8][R10.64+0x8] ;  /* 0x000008080a162981 */ /* 0x000f28000c1e1900 */
[----:B------:R-:W5:Y:S04]  /*0cc0*/  @P3 LDG.E R27, desc[UR8][R12.64+0xc] ;  /* 0x00000c080c1b3981 */ /* 0x000f68000c1e1900 */
[----:B------:R-:W5:Y:S01]  /*0cd0*/  @P3 LDG.E R24, desc[UR8][R10.64+0xc] ;  /* 0x00000c080a183981 */ /* 0x000f62000c1e1900 */
[----:B------:R-:W-:-:S02]  /*0ce0*/  VIADD R21, R21, 0x4 ;  /* 0x0000000415157836 */ /* 0x000fc40000000000 */
[----:B--2---:R-:W-:-:S04]  /*0cf0*/  @P1 FFMA R6, R17, R14, R6 ;  /* 0x0000000e11061223 */ /* 0x004fc80000000006 */
[----:B---3--:R-:W-:-:S04]  /*0d00*/  @P4 FFMA R6, R23, R16, R6 ;  /* 0x0000001017064223 */ /* 0x008fc80000000006 */
[----:B----4-:R-:W-:-:S04]  /*0d10*/  @P2 FFMA R6, R25, R22, R6 ;  /* 0x0000001619062223 */ /* 0x010fc80000000006 */
[----:B-----5:R-:W-:-:S07]  /*0d20*/  @P3 FFMA R6, R27, R24, R6 ;  /* 0x000000181b063223 */ /* 0x020fce0000000006 */
.L_x_4:
[----:B------:R-:W-:Y:S05]  /*0d30*/  BRA.U !UP0, `(.L_x_3) ;  /* 0x0000000108d07547 */ /* 0x000fea000b800000 */
[----:B------:R-:W-:Y:S02]  /*0d40*/  UISETP.NE.AND UP0, UPT, UR7, 0x1, UPT ;  /* 0x000000010700788c */ /* 0x000fe4000bf05270 */
[----:B------:R-:W-:-:S04]  /*0d50*/  ULOP3.LUT UR6, UR6, 0x1, URZ, 0xc0, !UPT ;  /* 0x0000000106067892 */ /* 0x000fc8000f8ec0ff */
[----:B------:R-:W-:-:S03]  /*0d60*/  UISETP.NE.U32.AND UP1, UPT, UR6, 0x1, UPT ;  /* 0x000000010600788c */ /* 0x000fc6000bf25070 */
[----:B------:R-:W-:Y:S08]  /*0d70*/  BRA.U !UP0, `(.L_x_5) ;  /* 0x0000000108787547 */ /* 0x000ff0000b800000 */
[----:B------:R-:W0:Y:S01]  /*0d80*/  LDCU UR6, c[0x0][0x3a0] ;  /* 0x00007400ff0677ac */ /* 0x000e220008000800 */
[----:B------:R-:W-:Y:S01]  /*0d90*/  IMAD.IADD R24, R8, 0x1, R21 ;  /* 0x0000000108187824 */ /* 0x000fe200078e0215 */
[----:B------:R-:W1:Y:S03]  /*0da0*/  LDC.64 R14, c[0x0][0x380] ;  /* 0x0000e000ff0e7b82 */ /* 0x000e660000000a00 */
[----:B------:R-:W-:-:S05]  /*0db0*/  VIADD R10, R24, 0x1 ;  /* 0x00000001180a7836 */ /* 0x000fca0000000000 */
[----:B------:R-:W2:Y:S01]  /*0dc0*/  LDC.64 R16, c[0x0][0x388] ;  /* 0x0000e200ff107b82 */ /* 0x000ea20000000a00 */
[----:B0-----:R-:W-:Y:S02]  /*0dd0*/  ISETP.GE.AND P1, PT, R10, UR6, PT ;  /* 0x000000060a007c0c */ /* 0x001fe4000bf26270 */
[----:B------:R-:W-:Y:S02]  /*0de0*/  ISETP.GE.AND P2, PT, R24, UR6, PT ;  /* 0x0000000618007c0c */ /* 0x000fe4000bf46270 */
[----:B------:R-:W-:Y:S02]  /*0df0*/  ISETP.GT.AND P1, PT, R10, -0x1, !P1 ;  /* 0xffffffff0a00780c */ /* 0x000fe40004f24270 */
[----:B------:R-:W-:Y:S02]  /*0e00*/  ISETP.GT.AND P2, PT, R24, -0x1, !P2 ;  /* 0xffffffff1800780c */ /* 0x000fe40005744270 */
[----:B------:R-:W-:Y:S02]  /*0e10*/  PLOP3.LUT P1, PT, P0, P1, PT, 0x80, 0x8 ;  /* 0x000000000008781c */ /* 0x000fe40000723070 */
[----:B------:R-:W-:-:S11]  /*0e20*/  PLOP3.LUT P2, PT, P0, P2, PT, 0x80, 0x8 ;  /* 0x000000000008781c */ /* 0x000fd60000745070 */
[----:B------:R-:W0:Y:S01]  /*0e30*/  @P1 LDC.64 R10, c[0x0][0x388] ;  /* 0x0000e200ff0a1b82 */ /* 0x000e220000000a00 */
[C---:B------:R-:W-:Y:S01]  /*0e40*/  @P1 IADD3 R22, P3, PT, R20.reuse, R21, RZ ;  /* 0x0000001514161210 */ /* 0x040fe20007f7e0ff */
[----:B------:R-:W-:Y:S02]  /*0e50*/  @P2 IMAD R25, R19, UR6, R24 ;  /* 0x0000000613192c24 */ /* 0x000fe4000f8e0218 */
[----:B------:R-:W-:Y:S02]  /*0e60*/  @P2 IMAD.IADD R23, R20, 0x1, R21 ;  /* 0x0000000114172824 */ /* 0x000fe400078e0215 */
[----:B-1----:R-:W-:Y:S02]  /*0e70*/  @P2 IMAD.WIDE R14, R25, 0x4, R14 ;  /* 0x00000004190e2825 */ /* 0x002fe400078e020e */
[----:B------:R-:W1:Y:S02]  /*0e80*/  @P1 LDC.64 R12, c[0x0][0x380] ;  /* 0x0000e000ff0c1b82 */ /* 0x000e640000000a00 */
[----:B------:R-:W-:Y:S01]  /*0e90*/  @P1 IMAD R25, R19, UR6, R24 ;  /* 0x0000000613191c24 */ /* 0x000fe2000f8e0218 */
[----:B------:R-:W-:Y:S01]  /*0ea0*/  @P1 LEA.HI.X.SX32 R24, R21, RZ, 0x1, P3 ;  /* 0x000000ff15181211 */ /* 0x000fe200018f0eff */
[----:B--2---:R-:W-:Y:S01]  /*0eb0*/  @P2 IMAD.WIDE R16, R23, 0x4, R16 ;  /* 0x0000000417102825 */ /* 0x004fe200078e0210 */
[----:B------:R-:W2:Y:S05]  /*0ec0*/  @P2 LDG.E R15, desc[UR8][R14.64] ;  /* 0x000000080e0f2981 */ /* 0x000eaa000c1e1900 */
[----:B------:R-:W2:Y:S01]  /*0ed0*/  @P2 LDG.E R17, desc[UR8][R16.64] ;  /* 0x0000000810112981 */ /* 0x000ea2000c1e1900 */
[----:B0-----:R-:W-:-:S04]  /*0ee0*/  @P1 LEA R10, P4, R22, R10, 0x2 ;  /* 0x0000000a160a1211 */ /* 0x001fc800078810ff */
[----:B------:R-:W-:Y:S01]  /*0ef0*/  @P1 LEA.HI.X R11, R22, R11, R24, 0x2, P4 ;  /* 0x0000000b160b1211 */ /* 0x000fe200020f1418 */
[----:B-1----:R-:W-:-:S04]  /*0f00*/  @P1 IMAD.WIDE R12, R25, 0x4, R12 ;  /* 0x00000004190c1825 */ /* 0x002fc800078e020c */
[----:B------:R-:W3:Y:S04]  /*0f10*/  @P1 LDG.E R10, desc[UR8][R10.64+0x4] ;  /* 0x000004080a0a1981 */ /* 0x000ee8000c1e1900 */
[----:B------:R-:W3:Y:S01]  /*0f20*/  @P1 LDG.E R13, desc[UR8][R12.64+0x4] ;  /* 0x000004080c0d1981 */ /* 0x000ee2000c1e1900 */
[----:B------:R-:W-:Y:S01]  /*0f30*/  IADD3 R21, PT, PT, R21, 0x2, RZ ;  /* 0x0000000215157810 */ /* 0x000fe20007ffe0ff */
[----:B--2---:R-:W-:-:S04]  /*0f40*/  @P2 FFMA R6, R17, R15, R6 ;  /* 0x0000000f11062223 */ /* 0x004fc80000000006 */
[----:B---3--:R-:W-:-:S07]  /*0f50*/  @P1 FFMA R6, R13, R10, R6 ;  /* 0x0000000a0d061223 */ /* 0x008fce0000000006 */
.L_x_5:
[----:B------:R-:W-:Y:S05]  /*0f60*/  BRA.U UP1, `(.L_x_3) ;  /* 0x0000000101447547 */ /* 0x000fea000b800000 */
[----:B------:R-:W0:Y:S01]  /*0f70*/  LDCU UR6, c[0x0][0x3a0] ;  /* 0x00007400ff0677ac */ /* 0x000e220008000800 */
[----:B------:R-:W-:Y:S01]  /*0f80*/  IMAD.IADD R14, R8, 0x1, R21 ;  /* 0x00000001080e7824 */ /* 0x000fe200078e0215 */
[----:B------:R-:W-:Y:S04]  /*0f90*/  BSSY.RECONVERGENT B0, `(.L_x_3) ;  /* 0x000000e000007945 */ /* 0x000fe80003800200 */
[----:B0-----:R-:W-:-:S04]  /*0fa0*/  ISETP.GE.AND P1, PT, R14, UR6, PT ;  /* 0x000000060e007c0c */ /* 0x001fc8000bf26270 */
[----:B------:R-:W-:-:S04]  /*0fb0*/  ISETP.GT.AND P1, PT, R14, -0x1, !P1 ;  /* 0xffffffff0e00780c */ /* 0x000fc80004f24270 */
[----:B------:R-:W-:-:S13]  /*0fc0*/  PLOP3.LUT P1, PT, P0, P1, PT, 0x80, 0x8 ;  /* 0x000000000008781c */ /* 0x000fda0000723070 */
[----:B------:R-:W-:Y:S05]  /*0fd0*/  @!P1 BRA `(.L_x_6) ;  /* 0x0000000000249947 */ /* 0x000fea0003800000 */
[----:B------:R-:W0:Y:S01]  /*0fe0*/  LDC.64 R12, c[0x0][0x380] ;  /* 0x0000e000ff0c7b82 */ /* 0x000e220000000a00 */
[----:B------:R-:W-:Y:S02]  /*0ff0*/  IMAD R19, R19, UR6, R14 ;  /* 0x0000000613137c24 */ /* 0x000fe4000f8e020e */
[----:B------:R-:W-:-:S05]  /*1000*/  IMAD.IADD R15, R20, 0x1, R21 ;  /* 0x00000001140f7824 */ /* 0x000fca00078e0215 */
[----:B------:R-:W1:Y:S01]  /*1010*/  LDC.64 R10, c[0x0][0x388] ;  /* 0x0000e200ff0a7b82 */ /* 0x000e620000000a00 */
[----:B0-----:R-:W-:-:S06]  /*1020*/  IMAD.WIDE R12, R19, 0x4, R12 ;  /* 0x00000004130c7825 */ /* 0x001fcc00078e020c */
[----:B------:R-:W2:Y:S01]  /*1030*/  LDG.E R13, desc[UR8][R12.64] ;  /* 0x000000080c0d7981 */ /* 0x000ea2000c1e1900 */
[----:B-1----:R-:W-:-:S06]  /*1040*/  IMAD.WIDE R10, R15, 0x4, R10 ;  /* 0x000000040f0a7825 */ /* 0x002fcc00078e020a */
[----:B------:R-:W2:Y:S02]  /*1050*/  LDG.E R10, desc[UR8][R10.64] ;  /* 0x000000080a0a7981 */ /* 0x000ea4000c1e1900 */
[----:B--2---:R-:W-:-:S07]  /*1060*/  FFMA R6, R13, R10, R6 ;  /* 0x0000000a0d067223 */ /* 0x004fce0000000006 */
.L_x_6:
[----:B------:R-:W-:Y:S05]  /*1070*/  BSYNC.RECONVERGENT B0 ;  /* 0x0000000000007941 */ /* 0x000fea0003800200 */
.L_x_3:
[----:B------:R-:W-:Y:S05]  /*1080*/  @P5 BRA `(.L_x_7) ;  /* 0xfffffff4000c5947 */ /* 0x000fea000383ffff */
[----:B------:R-:W0:Y:S01]  /*1090*/  LDCU UR5, c[0x0][0x398] ;  /* 0x00007300ff0577ac */ /* 0x000e220008000800 */
[----:B------:R-:W-:-:S04]  /*10a0*/  UIADD3 UR4, UPT, UPT, UR4, 0x1, URZ ;  /* 0x0000000104047890 */ /* 0x000fc8000fffe0ff */
[----:B0-----:R-:W-:-:S09]  /*10b0*/  UISETP.NE.AND UP0, UPT, UR4, UR5, UPT ;  /* 0x000000050400728c */ /* 0x001fd2000bf05270 */
[----:B------:R-:W-:Y:S05]  /*10c0*/  BRA.U UP0, `(.L_x_8) ;  /* 0xfffffff100f87547 */ /* 0x000fea000b83ffff */
.L_x_0:
[----:B------:R-:W0:Y:S01]  /*10d0*/  LDC.64 R8, c[0x0][0x390] ;  /* 0x0000e400ff087b82 */ /* 0x000e220000000a00 */
[----:B------:R-:W-:-:S04]  /*10e0*/  IMAD R3, R2, R3, R3 ;  /* 0x0000000302037224 */ /* 0x000fc800078e0203 */
[----:B------:R-:W-:-:S04]  /*10f0*/  IMAD.IADD R0, R0, 0x1, R3 ;  /* 0x0000000100007824 */ /* 0x000fc800078e0203 */
[----:B------:R-:W-:-:S04]  /*1100*/  IMAD R5, R5, R0, R0 ;  /* 0x0000000005057224 */ /* 0x000fc800078e0200 */
[----:B------:R-:W-:-:S04]  /*1110*/  IMAD.IADD R3, R4, 0x1, R5 ;  /* 0x0000000104037824 */ /* 0x000fc800078e0205 */
[----:B0-----:R-:W-:-:S05]  /*1120*/  IMAD.WIDE R2, R3, 0x4, R8 ;  /* 0x0000000403027825 */ /* 0x001fca00078e0208 */
[----:B------:R-:W-:Y:S01]  /*1130*/  STG.E desc[UR8][R2.64], R6 ;  /* 0x0000000602007986 */ /* 0x000fe2000c101908 */
[----:B------:R-:W-:Y:S05]  /*1140*/  EXIT ;  /* 0x000000000000794d */ /* 0x000fea0003800000 */
.L_x_9:
[----:B------:R-:W-:-:S00]  /*1150*/  BRA `(.L_x_9) ;  /* 0xfffffffc00fc7947 */ /* 0x000fc0000383ffff */
[----:B------:R-:W-:-:S00]  /*1160*/  NOP ;  /* 0x0000000000007918 */ /* 0x000fc00000000000 */
        /* <DEDUP_REMOVED lines=9> */
.L_x_10:


//--------------------- .nv.shared.reserved.0     --------------------------
	.section	.nv.shared.reserved.0,"aw",@nobits
	.weak		__nv_reservedSMEM_offset_0_alias
	.size		__nv_reservedSMEM_offset_0_alias, 0, 64
	.other		__nv_reservedSMEM_offset_0_alias,@"STO_CUDA_RESERVED_SHARED STV_DEFAULT"
__nv_reservedSMEM_offset_0_alias:
	.zero		0
	.zero		64


//--------------------- .nv.constant0._Z18direct_convolutionPKfS0_Pfiiiiiii --------------------------
	.section	.nv.constant0._Z18direct_convolutionPKfS0_Pfiiiiiii,"a",@progbits
	.sectionflags	@""
	.align	4
.nv.constant0._Z18direct_convolutionPKfS0_Pfiiiiiii:
	.zero		948


//--------------------- SYMBOLS --------------------------

	.type		.nv.reservedSmem.offset0,@object
	.size		.nv.reservedSmem.offset0,0x4
